//
// Generated by NVIDIA NVVM Compiler
//
// Compiler Build ID: CL-36424714
// Cuda compilation tools, release 13.0, V13.0.88
// Based on NVVM 20.0.0
//

.version 9.0
.target sm_100
.address_size 64

	// .globl	_Z7hello2Dv
.extern .func  (.param .b32 func_retval0) vprintf
(
	.param .b64 vprintf_param_0,
	.param .b64 vprintf_param_1
)
;
.global .align 1 .b8 $str[63] = {73, 32, 97, 109, 32, 116, 104, 114, 101, 97, 100, 32, 40, 37, 100, 44, 32, 37, 100, 41, 32, 105, 110, 32, 98, 108, 111, 99, 107, 32, 40, 37, 100, 44, 32, 37, 100, 41, 46, 32, 71, 108, 111, 98, 97, 108, 32, 116, 104, 114, 101, 97, 100, 32, 73, 68, 32, 61, 32, 37, 100, 10};

.visible .entry _Z7hello2Dv()
{
	.local .align 8 .b8 	__local_depot0[24];
	.reg .b64 	%SP;
	.reg .b64 	%SPL;
	.reg .b32 	%r<13>;
	.reg .b64 	%rd<5>;

	mov.u64 	%SPL, __local_depot0;
	cvta.local.u64 	%SP, %SPL;
	add.u64 	%rd1, %SP, 0;
	add.u64 	%rd2, %SPL, 0;
	mov.u32 	%r1, %ctaid.y;
	mov.u32 	%r2, %ctaid.x;
	mul.lo.s32 	%r3, %r1, %r2;
	mov.u32 	%r4, %nctaid.x;
	mad.lo.s32 	%r5, %r4, %r1, %r2;
	mov.u32 	%r6, %ntid.x;
	mov.u32 	%r7, %tid.y;
	mov.u32 	%r8, %tid.x;
	mad.lo.s32 	%r9, %r6, %r7, %r8;
	mad.lo.s32 	%r10, %r3, %r5, %r9;
	st.local.v2.u32 	[%rd2], {%r7, %r8};
	st.local.v2.u32 	[%rd2+8], {%r1, %r2};
	st.local.u32 	[%rd2+16], %r10;
	mov.u64 	%rd3, $str;
	cvta.global.u64 	%rd4, %rd3;
	{ // callseq 0, 0
	.param .b64 param0;
	st.param.b64 	[param0], %rd4;
	.param .b64 param1;
	st.param.b64 	[param1], %rd1;
	.param .b32 retval0;
	call.uni (retval0), 
	vprintf, 
	(
	param0, 
	param1
	);
	ld.param.b32 	%r11, [retval0];
	} // callseq 0
	ret;

}


// ===== COMPILED SASS (sm_100) =====

	.target	sm_100

	.elftype	@"ET_EXEC"


//--------------------- .note.nv.tkinfo           --------------------------
	.section	.note.nv.tkinfo,"",@"SHT_NOTE"
	.sectionflags	@"SHF_NOTE_NV_TKINFO"
	.tkinfo
        /*0018*/ 	.word	0x00000002
        /*0030*/ 	.string	""
        /*0030*/ 	.string	"ptxas"
        /*0030*/ 	.string	"Cuda compilation tools, release 13.0, V13.0.88"
        /*0030*/ 	.string	"Build cuda_13.0.r13.0/compiler.36424714_0"
        /*0030*/ 	.string	"-arch sm_100 -m 64 "



//--------------------- .note.nv.cuinfo           --------------------------
	.section	.note.nv.cuinfo,"",@"SHT_NOTE"
	.sectionflags	@"SHF_NOTE_NV_CUINFO"
        /*0018*/ 	.short	0x0002
        /*001a*/ 	.short	0x0064
        /*001c*/ 	.short	0x0082
	.zero		2


//--------------------- .nv.info                  --------------------------
	.section	.nv.info,"",@"SHT_CUDA_INFO"
	.align	4


	//----- nvinfo : EIATTR_REGCOUNT
	.align		4
        /*0000*/ 	.byte	0x04, 0x2f
        /*0002*/ 	.short	(.L_2 - .L_1)
	.align		4
.L_1:
        /*0004*/ 	.word	index@(_Z7hello2Dv)
        /*0008*/ 	.word	0x00000018


	//----- nvinfo : EIATTR_FRAME_SIZE
	.align		4
.L_2:
        /*000c*/ 	.byte	0x04, 0x11
        /*000e*/ 	.short	(.L_4 - .L_3)
	.align		4
.L_3:
        /*0010*/ 	.word	index@(_Z7hello2Dv)
        /*0014*/ 	.word	0x00000018


	//----- nvinfo : EIATTR_MIN_STACK_SIZE
	.align		4
.L_4:
        /*0018*/ 	.byte	0x04, 0x12
        /*001a*/ 	.short	(.L_6 - .L_5)
	.align		4
.L_5:
        /*001c*/ 	.word	index@(_Z7hello2Dv)
        /*0020*/ 	.word	0x00000018
.L_6:


//--------------------- .nv.compat                --------------------------
	.section	.nv.compat,"",@"SHT_CUDA_COMPAT_INFO"
	.align	4
        /*0000*/ 	.byte	0x02, 0x09, 0x00, 0x00, 0x02, 0x02, 0x01, 0x00, 0x02, 0x05, 0x05, 0x00, 0x03, 0x07, 0x01, 0x01
        /*0010*/ 	.byte	0x02, 0x03, 0x00, 0x00, 0x02, 0x06, 0x01, 0x00, 0x04, 0x0b, 0x08, 0x00, 0x09, 0x00, 0x00, 0x00
        /*0020*/ 	.byte	0x00, 0x00, 0x00, 0x00


//--------------------- .nv.info._Z7hello2Dv      --------------------------
	.section	.nv.info._Z7hello2Dv,"",@"SHT_CUDA_INFO"
	.sectionflags	@""
	.align	4


	//----- nvinfo : EIATTR_CUDA_API_VERSION
	.align		4
        /*0000*/ 	.byte	0x04, 0x37
        /*0002*/ 	.short	(.L_8 - .L_7)
.L_7:
        /*0004*/ 	.word	0x00000082


	//----- nvinfo : EIATTR_SPARSE_MMA_MASK
	.align		4
.L_8:
        /*0008*/ 	.byte	0x03, 0x50
        /*000a*/ 	.short	0x0000


	//----- nvinfo : EIATTR_MAXREG_COUNT
	.align		4
        /*000c*/ 	.byte	0x03, 0x1b
        /*000e*/ 	.short	0x00ff


	//----- nvinfo : EIATTR_EXTERNS
	.align		4
        /*0010*/ 	.byte	0x04, 0x0f
        /*0012*/ 	.short	(.L_10 - .L_9)


	//   ....[0]....
	.align		4
.L_9:
        /*0014*/ 	.word	index@(vprintf)


	//----- nvinfo : EIATTR_MERCURY_ISA_VERSION
	.align		4
.L_10:
        /*0018*/ 	.byte	0x03, 0x5f
        /*001a*/ 	.short	0x0101


	//----- nvinfo : EIATTR_VRC_CTA_INIT_COUNT
	.align		4
        /*001c*/ 	.byte	0x02, 0x4a
	.zero		1
	.zero		1


	//----- nvinfo : EIATTR_SYSCALL_OFFSETS
	.align		4
        /*0020*/ 	.byte	0x04, 0x46
        /*0022*/ 	.short	(.L_12 - .L_11)


	//   ....[0]....
.L_11:
        /*0024*/ 	.word	0x00000190


	//----- nvinfo : EIATTR_EXIT_INSTR_OFFSETS
	.align		4
.L_12:
        /*0028*/ 	.byte	0x04, 0x1c
        /*002a*/ 	.short	(.L_14 - .L_13)


	//   ....[0]....
.L_13:
        /*002c*/ 	.word	0x000001a0


	//----- nvinfo : EIATTR_SW_WAR
	.align		4
.L_14:
        /*0030*/ 	.byte	0x04, 0x36
        /*0032*/ 	.short	(.L_16 - .L_15)
.L_15:
        /*0034*/ 	.word	0x00000008
.L_16:


//--------------------- .nv.callgraph             --------------------------
	.section	.nv.callgraph,"",@"SHT_CUDA_CALLGRAPH"
	.align	4
	.sectionentsize	8
	.align		4
        /*0000*/ 	.word	0x00000000
	.align		4
        /*0004*/ 	.word	0xffffffff
	.align		4
        /*0008*/ 	.word	index@(_Z7hello2Dv)
	.align		4
        /*000c*/ 	.word	index@(vprintf)
	.align		4
        /*0010*/ 	.word	0x00000000
	.align		4
        /*0014*/ 	.word	0xfffffffe
	.align		4
        /*0018*/ 	.word	0x00000000
	.align		4
        /*001c*/ 	.word	0xfffffffd
	.align		4
        /*0020*/ 	.word	0x00000000
	.align		4
        /*0024*/ 	.word	0xfffffffc


//--------------------- .nv.constant4             --------------------------
	.section	.nv.constant4,"a",@progbits
	.align	8
	.align		8
.nv.constant4:
        /*0000*/ 	.dword	vprintf
	.align		8
        /*0008*/ 	.dword	$str


//--------------------- .text._Z7hello2Dv         --------------------------
	.section	.text._Z7hello2Dv,"ax",@progbits
	.align	128
        .global         _Z7hello2Dv
        .type           _Z7hello2Dv,@function
        .size           _Z7hello2Dv,(.L_x_2 - _Z7hello2Dv)
        .other          _Z7hello2Dv,@"STO_CUDA_ENTRY STV_DEFAULT"
_Z7hello2Dv:
.text._Z7hello2Dv:
[----:B------:R-:W0:Y:S01]  /*0000*/  LDC R1, c[0x0][0x37c] ;  /* 0x0000df00ff017b82 */ /* 0x000e220000000800 */
[----:B------:R-:W1:Y:S01]  /*0010*/  S2R R8, SR_CTAID.Y ;  /* 0x0000000000087919 */ /* 0x000e620000002600 */
[----:B------:R-:W2:Y:S01]  /*0020*/  LDCU UR5, c[0x0][0x2fc] ;  /* 0x00005f80ff0577ac */ /* 0x000ea20008000800 */
[----:B0-----:R-:W-:Y:S01]  /*0030*/  IADD3 R1, PT, PT, R1, -0x18, RZ ;  /* 0xffffffe801017810 */ /* 0x001fe20007ffe0ff */
[----:B------:R-:W1:Y:S01]  /*0040*/  S2R R9, SR_CTAID.X ;  /* 0x0000000000097919 */ /* 0x000e620000002500 */
[----:B------:R-:W0:Y:S01]  /*0050*/  LDCU UR4, c[0x0][0x370] ;  /* 0x00006e00ff0477ac */ /* 0x000e220008000800 */
[----:B------:R-:W3:Y:S01]  /*0060*/  S2R R10, SR_TID.Y ;  /* 0x00000000000a7919 */ /* 0x000ee20000002200 */
[----:B------:R-:W3:Y:S01]  /*0070*/  LDCU UR6, c[0x0][0x360] ;  /* 0x00006c00ff0677ac */ /* 0x000ee20008000800 */
[----:B------:R-:W3:Y:S01]  /*0080*/  S2R R11, SR_TID.X ;  /* 0x00000000000b7919 */ /* 0x000ee20000002100 */
[C---:B-1----:R-:W-:Y:S01]  /*0090*/  IMAD R0, R8.reuse, R9, RZ ;  /* 0x0000000908007224 */ /* 0x042fe200078e02ff */
[----:B------:R1:W-:Y:S01]  /*00a0*/  STL.64 [R1+0x8], R8 ;  /* 0x0000080801007387 */ /* 0x0003e20000100a00 */
[----:B0-----:R-:W-:Y:S01]  /*00b0*/  IMAD R3, R8, UR4, R9 ;  /* 0x0000000408037c24 */ /* 0x001fe2000f8e0209 */
[----:B------:R-:W0:Y:S01]  /*00c0*/  LDCU UR4, c[0x0][0x2f8] ;  /* 0x00005f00ff0477ac */ /* 0x000e220008000800 */
[----:B---3--:R-:W-:Y:S01]  /*00d0*/  IMAD R2, R10, UR6, R11 ;  /* 0x000000060a027c24 */ /* 0x008fe2000f8e020b */
[----:B------:R1:W-:Y:S01]  /*00e0*/  STL.64 [R1], R10 ;  /* 0x0000000a01007387 */ /* 0x0003e20000100a00 */
[----:B------:R-:W3:Y:S02]  /*00f0*/  LDCU.64 UR6, c[0x4][0x8] ;  /* 0x01000100ff0677ac */ /* 0x000ee40008000a00 */
[----:B------:R-:W-:Y:S01]  /*0100*/  IMAD R0, R0, R3, R2 ;  /* 0x0000000300007224 */ /* 0x000fe200078e0202 */
[----:B------:R-:W-:-:S04]  /*0110*/  MOV R2, 0x0 ;  /* 0x0000000000027802 */ /* 0x000fc80000000f00 */
[----:B------:R1:W-:Y:S02]  /*0120*/  STL [R1+0x10], R0 ;  /* 0x0000100001007387 */ /* 0x0003e40000100800 */
[----:B------:R-:W4:Y:S01]  /*0130*/  LDC.64 R2, c[0x4][R2] ;  /* 0x0100000002027b82 */ /* 0x000f220000000a00 */
[----:B0-----:R-:W-:-:S04]  /*0140*/  IADD3 R6, P0, PT, R1, UR4, RZ ;  /* 0x0000000401067c10 */ /* 0x001fc8000ff1e0ff */
[----:B--2---:R-:W-:Y:S02]  /*0150*/  IADD3.X R7, PT, PT, RZ, UR5, RZ, P0, !PT ;  /* 0x00000005ff077c10 */ /* 0x004fe400087fe4ff */
[----:B---3--:R-:W-:Y:S02]  /*0160*/  MOV R4, UR6 ;  /* 0x0000000600047c02 */ /* 0x008fe40008000f00 */
[----:B-1----:R-:W-:-:S07]  /*0170*/  MOV R5, UR7 ;  /* 0x0000000700057c02 */ /* 0x002fce0008000f00 */
[----:B------:R-:W-:-:S07]  /*0180*/  LEPC R20, `(.L_x_0) ;  /* 0x000000001014794e */ /* 0x000fce0000000000 */
[----:B----4-:R-:W-:Y:S05]  /*0190*/  CALL.ABS.NOINC R2 ;  /* 0x0000000002007343 */ /* 0x010fea0003c00000 */
.L_x_0:
[----:B------:R-:W-:Y:S05]  /*01a0*/  EXIT ;  /* 0x000000000000794d */ /* 0x000fea0003800000 */
.L_x_1:
[----:B------:R-:W-:-:S00]  /*01b0*/  BRA `(.L_x_1) ;  /* 0xfffffffc00fc7947 */ /* 0x000fc0000383ffff */
[----:B------:R-:W-:-:S00]  /*01c0*/  NOP ;  /* 0x0000000000007918 */ /* 0x000fc00000000000 */
        /* <DEDUP_REMOVED lines=11> */
.L_x_2:


//--------------------- .nv.global.init           --------------------------
	.section	.nv.global.init,"aw",@progbits
.nv.global.init:
	.type		$str,@object
	.size		$str,(.L_0 - $str)
$str:
        /*0000*/ 	.byte	0x49, 0x20, 0x61, 0x6d, 0x20, 0x74, 0x68, 0x72, 0x65, 0x61, 0x64, 0x20, 0x28, 0x25, 0x64, 0x2c
        /*0010*/ 	.byte	0x20, 0x25, 0x64, 0x29, 0x20, 0x69, 0x6e, 0x20, 0x62, 0x6c, 0x6f, 0x63, 0x6b, 0x20, 0x28, 0x25
        /*0020*/ 	.byte	0x64, 0x2c, 0x20, 0x25, 0x64, 0x29, 0x2e, 0x20, 0x47, 0x6c, 0x6f, 0x62, 0x61, 0x6c, 0x20, 0x74
        /*0030*/ 	.byte	0x68, 0x72, 0x65, 0x61, 0x64, 0x20, 0x49, 0x44, 0x20, 0x3d, 0x20, 0x25, 0x64, 0x0a, 0x00
.L_0:


//--------------------- .nv.shared.reserved.0     --------------------------
	.section	.nv.shared.reserved.0,"aw",@nobits
	.weak		__nv_reservedSMEM_offset_0_alias
	.size		__nv_reservedSMEM_offset_0_alias, 0, 64
	.other		__nv_reservedSMEM_offset_0_alias,@"STO_CUDA_RESERVED_SHARED STV_DEFAULT"
__nv_reservedSMEM_offset_0_alias:
	.zero		0
	.zero		64


//--------------------- .nv.constant0._Z7hello2Dv --------------------------
	.section	.nv.constant0._Z7hello2Dv,"a",@progbits
	.sectionflags	@""
	.align	4
.nv.constant0._Z7hello2Dv:
	.zero		896


//--------------------- SYMBOLS --------------------------

	.type		.nv.reservedSmem.offset0,@object
	.size		.nv.reservedSmem.offset0,0x4
	.type		vprintf,@function
